//
// Generated by NVIDIA NVVM Compiler
//
// Compiler Build ID: CL-36424714
// Cuda compilation tools, release 13.0, V13.0.88
// Based on NVVM 20.0.0
//

.version 9.0
.target sm_100
.address_size 64

	// .globl	_Z20matrixMultiplySharedPfS_S_ii
// _ZZ20matrixMultiplySharedPfS_S_iiE5tileA has been demoted
// _ZZ20matrixMultiplySharedPfS_S_iiE5tileB has been demoted

.visible .entry _Z20matrixMultiplySharedPfS_S_ii(
	.param .u64 .ptr .align 1 _Z20matrixMultiplySharedPfS_S_ii_param_0,
	.param .u64 .ptr .align 1 _Z20matrixMultiplySharedPfS_S_ii_param_1,
	.param .u64 .ptr .align 1 _Z20matrixMultiplySharedPfS_S_ii_param_2,
	.param .u32 _Z20matrixMultiplySharedPfS_S_ii_param_3,
	.param .u32 _Z20matrixMultiplySharedPfS_S_ii_param_4
)
{
	.reg .pred 	%p<20>;
	.reg .b32 	%r<74>;
	.reg .b32 	%f<127>;
	.reg .b64 	%rd<13>;
	// demoted variable
	.shared .align 4 .b8 _ZZ20matrixMultiplySharedPfS_S_iiE5tileA[1024];
	// demoted variable
	.shared .align 4 .b8 _ZZ20matrixMultiplySharedPfS_S_iiE5tileB[1024];
	ld.param.u64 	%rd3, [_Z20matrixMultiplySharedPfS_S_ii_param_0];
	ld.param.u64 	%rd4, [_Z20matrixMultiplySharedPfS_S_ii_param_1];
	ld.param.u64 	%rd5, [_Z20matrixMultiplySharedPfS_S_ii_param_2];
	ld.param.u32 	%r35, [_Z20matrixMultiplySharedPfS_S_ii_param_3];
	ld.param.u32 	%r36, [_Z20matrixMultiplySharedPfS_S_ii_param_4];
	mov.u32 	%r37, %ctaid.y;
	mov.u32 	%r1, %tid.y;
	mad.lo.s32 	%r2, %r36, %r37, %r1;
	mov.u32 	%r38, %ctaid.x;
	mov.u32 	%r3, %tid.x;
	mad.lo.s32 	%r4, %r36, %r38, %r3;
	add.s32 	%r39, %r35, %r36;
	add.s32 	%r40, %r39, -1;
	div.s32 	%r5, %r40, %r36;
	setp.lt.s32 	%p1, %r5, 1;
	mov.f32 	%f125, 0f00000000;
	@%p1 bra 	$L__BB0_21;
	shl.b32 	%r42, %r1, 6;
	mov.u32 	%r43, _ZZ20matrixMultiplySharedPfS_S_iiE5tileA;
	add.s32 	%r6, %r43, %r42;
	mul.lo.s32 	%r7, %r2, %r35;
	mov.u32 	%r44, _ZZ20matrixMultiplySharedPfS_S_iiE5tileB;
	shl.b32 	%r45, %r3, 2;
	add.s32 	%r9, %r44, %r45;
	add.s32 	%r8, %r9, %r42;
	and.b32  	%r10, %r36, 15;
	and.b32  	%r11, %r36, 7;
	and.b32  	%r12, %r36, 2147483632;
	and.b32  	%r13, %r36, 3;
	neg.s32 	%r14, %r12;
	add.s32 	%r15, %r6, 32;
	add.s32 	%r16, %r9, 512;
	cvta.to.global.u64 	%rd1, %rd3;
	cvta.to.global.u64 	%rd2, %rd4;
	mov.f32 	%f125, 0f00000000;
	mov.b32 	%r67, 0;
$L__BB0_2:
	setp.ge.s32 	%p2, %r2, %r35;
	mul.lo.s32 	%r18, %r67, %r36;
	add.s32 	%r46, %r18, %r3;
	setp.ge.u32 	%p3, %r46, %r35;
	mov.f32 	%f116, 0f00000000;
	or.pred  	%p4, %p2, %p3;
	@%p4 bra 	$L__BB0_4;
	add.s32 	%r47, %r46, %r7;
	mul.wide.u32 	%rd6, %r47, 4;
	add.s64 	%rd7, %rd1, %rd6;
	ld.global.f32 	%f116, [%rd7];
$L__BB0_4:
	setp.ge.s32 	%p5, %r4, %r35;
	shl.b32 	%r48, %r3, 2;
	add.s32 	%r49, %r6, %r48;
	st.shared.f32 	[%r49], %f116;
	add.s32 	%r20, %r18, %r1;
	setp.ge.u32 	%p6, %r20, %r35;
	mov.f32 	%f117, 0f00000000;
	or.pred  	%p7, %p5, %p6;
	@%p7 bra 	$L__BB0_6;
	mad.lo.s32 	%r51, %r20, %r35, %r4;
	mul.wide.u32 	%rd8, %r51, 4;
	add.s64 	%rd9, %rd2, %rd8;
	ld.global.f32 	%f117, [%rd9];
$L__BB0_6:
	setp.lt.s32 	%p8, %r36, 1;
	st.shared.f32 	[%r8], %f117;
	bar.sync 	0;
	@%p8 bra 	$L__BB0_20;
	setp.lt.u32 	%p9, %r36, 16;
	mov.b32 	%r72, 0;
	@%p9 bra 	$L__BB0_10;
	mov.u32 	%r68, %r16;
	mov.u32 	%r69, %r15;
	mov.u32 	%r70, %r14;
$L__BB0_9:
	.pragma "nounroll";
	ld.shared.f32 	%f26, [%r69+-32];
	ld.shared.f32 	%f27, [%r68+-512];
	fma.rn.f32 	%f28, %f26, %f27, %f125;
	ld.shared.f32 	%f29, [%r69+-28];
	ld.shared.f32 	%f30, [%r68+-448];
	fma.rn.f32 	%f31, %f29, %f30, %f28;
	ld.shared.f32 	%f32, [%r69+-24];
	ld.shared.f32 	%f33, [%r68+-384];
	fma.rn.f32 	%f34, %f32, %f33, %f31;
	ld.shared.f32 	%f35, [%r69+-20];
	ld.shared.f32 	%f36, [%r68+-320];
	fma.rn.f32 	%f37, %f35, %f36, %f34;
	ld.shared.f32 	%f38, [%r69+-16];
	ld.shared.f32 	%f39, [%r68+-256];
	fma.rn.f32 	%f40, %f38, %f39, %f37;
	ld.shared.f32 	%f41, [%r69+-12];
	ld.shared.f32 	%f42, [%r68+-192];
	fma.rn.f32 	%f43, %f41, %f42, %f40;
	ld.shared.f32 	%f44, [%r69+-8];
	ld.shared.f32 	%f45, [%r68+-128];
	fma.rn.f32 	%f46, %f44, %f45, %f43;
	ld.shared.f32 	%f47, [%r69+-4];
	ld.shared.f32 	%f48, [%r68+-64];
	fma.rn.f32 	%f49, %f47, %f48, %f46;
	ld.shared.f32 	%f50, [%r69];
	ld.shared.f32 	%f51, [%r68];
	fma.rn.f32 	%f52, %f50, %f51, %f49;
	ld.shared.f32 	%f53, [%r69+4];
	ld.shared.f32 	%f54, [%r68+64];
	fma.rn.f32 	%f55, %f53, %f54, %f52;
	ld.shared.f32 	%f56, [%r69+8];
	ld.shared.f32 	%f57, [%r68+128];
	fma.rn.f32 	%f58, %f56, %f57, %f55;
	ld.shared.f32 	%f59, [%r69+12];
	ld.shared.f32 	%f60, [%r68+192];
	fma.rn.f32 	%f61, %f59, %f60, %f58;
	ld.shared.f32 	%f62, [%r69+16];
	ld.shared.f32 	%f63, [%r68+256];
	fma.rn.f32 	%f64, %f62, %f63, %f61;
	ld.shared.f32 	%f65, [%r69+20];
	ld.shared.f32 	%f66, [%r68+320];
	fma.rn.f32 	%f67, %f65, %f66, %f64;
	ld.shared.f32 	%f68, [%r69+24];
	ld.shared.f32 	%f69, [%r68+384];
	fma.rn.f32 	%f70, %f68, %f69, %f67;
	ld.shared.f32 	%f71, [%r69+28];
	ld.shared.f32 	%f72, [%r68+448];
	fma.rn.f32 	%f125, %f71, %f72, %f70;
	add.s32 	%r70, %r70, 16;
	add.s32 	%r69, %r69, 64;
	add.s32 	%r68, %r68, 1024;
	setp.ne.s32 	%p10, %r70, 0;
	mov.u32 	%r72, %r12;
	@%p10 bra 	$L__BB0_9;
$L__BB0_10:
	setp.eq.s32 	%p11, %r10, 0;
	@%p11 bra 	$L__BB0_20;
	add.s32 	%r53, %r10, -1;
	setp.lt.u32 	%p12, %r53, 7;
	@%p12 bra 	$L__BB0_13;
	shl.b32 	%r54, %r72, 2;
	add.s32 	%r55, %r6, %r54;
	ld.shared.f32 	%f74, [%r55];
	shl.b32 	%r56, %r72, 6;
	add.s32 	%r57, %r9, %r56;
	ld.shared.f32 	%f75, [%r57];
	fma.rn.f32 	%f76, %f74, %f75, %f125;
	ld.shared.f32 	%f77, [%r55+4];
	ld.shared.f32 	%f78, [%r57+64];
	fma.rn.f32 	%f79, %f77, %f78, %f76;
	ld.shared.f32 	%f80, [%r55+8];
	ld.shared.f32 	%f81, [%r57+128];
	fma.rn.f32 	%f82, %f80, %f81, %f79;
	ld.shared.f32 	%f83, [%r55+12];
	ld.shared.f32 	%f84, [%r57+192];
	fma.rn.f32 	%f85, %f83, %f84, %f82;
	ld.shared.f32 	%f86, [%r55+16];
	ld.shared.f32 	%f87, [%r57+256];
	fma.rn.f32 	%f88, %f86, %f87, %f85;
	ld.shared.f32 	%f89, [%r55+20];
	ld.shared.f32 	%f90, [%r57+320];
	fma.rn.f32 	%f91, %f89, %f90, %f88;
	ld.shared.f32 	%f92, [%r55+24];
	ld.shared.f32 	%f93, [%r57+384];
	fma.rn.f32 	%f94, %f92, %f93, %f91;
	ld.shared.f32 	%f95, [%r55+28];
	ld.shared.f32 	%f96, [%r57+448];
	fma.rn.f32 	%f125, %f95, %f96, %f94;
	add.s32 	%r72, %r72, 8;
$L__BB0_13:
	setp.eq.s32 	%p13, %r11, 0;
	@%p13 bra 	$L__BB0_20;
	add.s32 	%r58, %r11, -1;
	setp.lt.u32 	%p14, %r58, 3;
	@%p14 bra 	$L__BB0_16;
	shl.b32 	%r59, %r72, 2;
	add.s32 	%r60, %r6, %r59;
	ld.shared.f32 	%f98, [%r60];
	shl.b32 	%r61, %r72, 6;
	add.s32 	%r62, %r9, %r61;
	ld.shared.f32 	%f99, [%r62];
	fma.rn.f32 	%f100, %f98, %f99, %f125;
	ld.shared.f32 	%f101, [%r60+4];
	ld.shared.f32 	%f102, [%r62+64];
	fma.rn.f32 	%f103, %f101, %f102, %f100;
	ld.shared.f32 	%f104, [%r60+8];
	ld.shared.f32 	%f105, [%r62+128];
	fma.rn.f32 	%f106, %f104, %f105, %f103;
	ld.shared.f32 	%f107, [%r60+12];
	ld.shared.f32 	%f108, [%r62+192];
	fma.rn.f32 	%f125, %f107, %f108, %f106;
	add.s32 	%r72, %r72, 4;
$L__BB0_16:
	setp.eq.s32 	%p15, %r13, 0;
	@%p15 bra 	$L__BB0_20;
	setp.eq.s32 	%p16, %r13, 1;
	shl.b32 	%r63, %r72, 2;
	add.s32 	%r32, %r6, %r63;
	ld.shared.f32 	%f109, [%r32];
	shl.b32 	%r64, %r72, 6;
	add.s32 	%r33, %r9, %r64;
	ld.shared.f32 	%f110, [%r33];
	fma.rn.f32 	%f125, %f109, %f110, %f125;
	@%p16 bra 	$L__BB0_20;
	setp.eq.s32 	%p17, %r13, 2;
	ld.shared.f32 	%f111, [%r32+4];
	ld.shared.f32 	%f112, [%r33+64];
	fma.rn.f32 	%f125, %f111, %f112, %f125;
	@%p17 bra 	$L__BB0_20;
	ld.shared.f32 	%f113, [%r32+8];
	ld.shared.f32 	%f114, [%r33+128];
	fma.rn.f32 	%f125, %f113, %f114, %f125;
$L__BB0_20:
	bar.sync 	0;
	add.s32 	%r67, %r67, 1;
	setp.ne.s32 	%p18, %r67, %r5;
	@%p18 bra 	$L__BB0_2;
$L__BB0_21:
	max.s32 	%r65, %r2, %r4;
	setp.ge.s32 	%p19, %r65, %r35;
	@%p19 bra 	$L__BB0_23;
	mad.lo.s32 	%r66, %r2, %r35, %r4;
	cvta.to.global.u64 	%rd10, %rd5;
	mul.wide.s32 	%rd11, %r66, 4;
	add.s64 	%rd12, %rd10, %rd11;
	st.global.f32 	[%rd12], %f125;
$L__BB0_23:
	ret;

}


// ===== COMPILED SASS (sm_100) =====

	.target	sm_100

	.elftype	@"ET_EXEC"


//--------------------- .note.nv.tkinfo           --------------------------
	.section	.note.nv.tkinfo,"",@"SHT_NOTE"
	.sectionflags	@"SHF_NOTE_NV_TKINFO"
	.tkinfo
        /*0018*/ 	.word	0x00000002
        /*0030*/ 	.string	""
        /*0030*/ 	.string	"ptxas"
        /*0030*/ 	.string	"Cuda compilation tools, release 13.0, V13.0.88"
        /*0030*/ 	.string	"Build cuda_13.0.r13.0/compiler.36424714_0"
        /*0030*/ 	.string	"-arch sm_100 -m 64 "



//--------------------- .note.nv.cuinfo           --------------------------
	.section	.note.nv.cuinfo,"",@"SHT_NOTE"
	.sectionflags	@"SHF_NOTE_NV_CUINFO"
        /*0018*/ 	.short	0x0002
        /*001a*/ 	.short	0x0064
        /*001c*/ 	.short	0x0082
	.zero		2


//--------------------- .nv.info                  --------------------------
	.section	.nv.info,"",@"SHT_CUDA_INFO"
	.align	4


	//----- nvinfo : EIATTR_REGCOUNT
	.align		4
        /*0000*/ 	.byte	0x04, 0x2f
        /*0002*/ 	.short	(.L_1 - .L_0)
	.align		4
.L_0:
        /*0004*/ 	.word	index@(_Z20matrixMultiplySharedPfS_S_ii)
        /*0008*/ 	.word	0x00000020


	//----- nvinfo : EIATTR_FRAME_SIZE
	.align		4
.L_1:
        /*000c*/ 	.byte	0x04, 0x11
        /*000e*/ 	.short	(.L_3 - .L_2)
	.align		4
.L_2:
        /*0010*/ 	.word	index@(_Z20matrixMultiplySharedPfS_S_ii)
        /*0014*/ 	.word	0x00000000


	//----- nvinfo : EIATTR_MIN_STACK_SIZE
	.align		4
.L_3:
        /*0018*/ 	.byte	0x04, 0x12
        /*001a*/ 	.short	(.L_5 - .L_4)
	.align		4
.L_4:
        /*001c*/ 	.word	index@(_Z20matrixMultiplySharedPfS_S_ii)
        /*0020*/ 	.word	0x00000000
.L_5:


//--------------------- .nv.compat                --------------------------
	.section	.nv.compat,"",@"SHT_CUDA_COMPAT_INFO"
	.align	4
        /*0000*/ 	.byte	0x02, 0x09, 0x00, 0x00, 0x02, 0x02, 0x01, 0x00, 0x02, 0x05, 0x05, 0x00, 0x03, 0x07, 0x01, 0x01
        /*0010*/ 	.byte	0x02, 0x03, 0x00, 0x00, 0x02, 0x06, 0x01, 0x00, 0x04, 0x0b, 0x08, 0x00, 0x09, 0x00, 0x00, 0x00
        /*0020*/ 	.byte	0x00, 0x00, 0x00, 0x00


//--------------------- .nv.info._Z20matrixMultiplySharedPfS_S_ii --------------------------
	.section	.nv.info._Z20matrixMultiplySharedPfS_S_ii,"",@"SHT_CUDA_INFO"
	.sectionflags	@""
	.align	4


	//----- nvinfo : EIATTR_CUDA_API_VERSION
	.align		4
        /*0000*/ 	.byte	0x04, 0x37
        /*0002*/ 	.short	(.L_7 - .L_6)
.L_6:
        /*0004*/ 	.word	0x00000082


	//----- nvinfo : EIATTR_KPARAM_INFO
	.align		4
.L_7:
        /*0008*/ 	.byte	0x04, 0x17
        /*000a*/ 	.short	(.L_9 - .L_8)
.L_8:
        /*000c*/ 	.word	0x00000000
        /*0010*/ 	.short	0x0004
        /*0012*/ 	.short	0x001c
        /*0014*/ 	.byte	0x00, 0xf0, 0x11, 0x00


	//----- nvinfo : EIATTR_KPARAM_INFO
	.align		4
.L_9:
        /*0018*/ 	.byte	0x04, 0x17
        /*001a*/ 	.short	(.L_11 - .L_10)
.L_10:
        /*001c*/ 	.word	0x00000000
        /*0020*/ 	.short	0x0003
        /*0022*/ 	.short	0x0018
        /*0024*/ 	.byte	0x00, 0xf0, 0x11, 0x00


	//----- nvinfo : EIATTR_KPARAM_INFO
	.align		4
.L_11:
        /*0028*/ 	.byte	0x04, 0x17
        /*002a*/ 	.short	(.L_13 - .L_12)
.L_12:
        /*002c*/ 	.word	0x00000000
        /*0030*/ 	.short	0x0002
        /*0032*/ 	.short	0x0010
        /*0034*/ 	.byte	0x00, 0xf5, 0x21, 0x00


	//----- nvinfo : EIATTR_KPARAM_INFO
	.align		4
.L_13:
        /*0038*/ 	.byte	0x04, 0x17
        /*003a*/ 	.short	(.L_15 - .L_14)
.L_14:
        /*003c*/ 	.word	0x00000000
        /*0040*/ 	.short	0x0001
        /*0042*/ 	.short	0x0008
        /*0044*/ 	.byte	0x00, 0xf5, 0x21, 0x00


	//----- nvinfo : EIATTR_KPARAM_INFO
	.align		4
.L_15:
        /*0048*/ 	.byte	0x04, 0x17
        /*004a*/ 	.short	(.L_17 - .L_16)
.L_16:
        /*004c*/ 	.word	0x00000000
        /*0050*/ 	.short	0x0000
        /*0052*/ 	.short	0x0000
        /*0054*/ 	.byte	0x00, 0xf5, 0x21, 0x00


	//----- nvinfo : EIATTR_SPARSE_MMA_MASK
	.align		4
.L_17:
        /*0058*/ 	.byte	0x03, 0x50
        /*005a*/ 	.short	0x0000


	//----- nvinfo : EIATTR_MAXREG_COUNT
	.align		4
        /*005c*/ 	.byte	0x03, 0x1b
        /*005e*/ 	.short	0x00ff


	//----- nvinfo : EIATTR_NUM_BARRIERS
	.align		4
        /*0060*/ 	.byte	0x02, 0x4c
        /*0062*/ 	.byte	0x01
	.zero		1


	//----- nvinfo : EIATTR_MERCURY_ISA_VERSION
	.align		4
        /*0064*/ 	.byte	0x03, 0x5f
        /*0066*/ 	.short	0x0101


	//----- nvinfo : EIATTR_UNUSED_LOAD_BYTE_OFFSET
	.align		4
        /*0068*/ 	.byte	0x04, 0x44
        /*006a*/ 	.short	(.L_19 - .L_18)


	//   ....[0]....
.L_18:
        /*006c*/ 	.word	0x00000af0
        /*0070*/ 	.word	0x00000fff


	//----- nvinfo : EIATTR_VRC_CTA_INIT_COUNT
	.align		4
.L_19:
        /*0074*/ 	.byte	0x02, 0x4a
	.zero		1
	.zero		1


	//----- nvinfo : EIATTR_EXIT_INSTR_OFFSETS
	.align		4
        /*0078*/ 	.byte	0x04, 0x1c
        /*007a*/ 	.short	(.L_21 - .L_20)


	//   ....[0]....
.L_20:
        /*007c*/ 	.word	0x00000bc0


	//   ....[1]....
        /*0080*/ 	.word	0x00000c10


	//----- nvinfo : EIATTR_CBANK_PARAM_SIZE
	.align		4
.L_21:
        /*0084*/ 	.byte	0x03, 0x19
        /*0086*/ 	.short	0x0020


	//----- nvinfo : EIATTR_PARAM_CBANK
	.align		4
        /*0088*/ 	.byte	0x04, 0x0a
        /*008a*/ 	.short	(.L_23 - .L_22)
	.align		4
.L_22:
        /*008c*/ 	.word	index@(.nv.constant0._Z20matrixMultiplySharedPfS_S_ii)
        /*0090*/ 	.short	0x0380
        /*0092*/ 	.short	0x0020


	//----- nvinfo : EIATTR_SW_WAR
	.align		4
.L_23:
        /*0094*/ 	.byte	0x04, 0x36
        /*0096*/ 	.short	(.L_25 - .L_24)
.L_24:
        /*0098*/ 	.word	0x00000008
.L_25:


//--------------------- .nv.callgraph             --------------------------
	.section	.nv.callgraph,"",@"SHT_CUDA_CALLGRAPH"
	.align	4
	.sectionentsize	8
	.align		4
        /*0000*/ 	.word	0x00000000
	.align		4
        /*0004*/ 	.word	0xffffffff
	.align		4
        /*0008*/ 	.word	0x00000000
	.align		4
        /*000c*/ 	.word	0xfffffffe
	.align		4
        /*0010*/ 	.word	0x00000000
	.align		4
        /*0014*/ 	.word	0xfffffffd
	.align		4
        /*0018*/ 	.word	0x00000000
	.align		4
        /*001c*/ 	.word	0xfffffffc


//--------------------- .text._Z20matrixMultiplySharedPfS_S_ii --------------------------
	.section	.text._Z20matrixMultiplySharedPfS_S_ii,"ax",@progbits
	.align	128
        .global         _Z20matrixMultiplySharedPfS_S_ii
        .type           _Z20matrixMultiplySharedPfS_S_ii,@function
        .size           _Z20matrixMultiplySharedPfS_S_ii,(.L_x_8 - _Z20matrixMultiplySharedPfS_S_ii)
        .other          _Z20matrixMultiplySharedPfS_S_ii,@"STO_CUDA_ENTRY STV_DEFAULT"
_Z20matrixMultiplySharedPfS_S_ii:
.text._Z20matrixMultiplySharedPfS_S_ii:
[----:B------:R-:W-:Y:S08]  /*0000*/  LDC R1, c[0x0][0x37c] ;  /* 0x0000df00ff017b82 */ /* 0x000ff00000000800 */
[----:B------:R-:W0:Y:S01]  /*0010*/  LDC.64 R6, c[0x0][0x398] ;  /* 0x0000e600ff067b82 */ /* 0x000e220000000a00 */
[----:B------:R-:W1:Y:S01]  /*0020*/  LDCU.64 UR8, c[0x0][0x358] ;  /* 0x00006b00ff0877ac */ /* 0x000e620008000a00 */
[----:B------:R-:W-:-:S06]  /*0030*/  IMAD.MOV.U32 R27, RZ, RZ, RZ ;  /* 0x000000ffff1b7224 */ /* 0x000fcc00078e00ff */
[----:B------:R-:W-:Y:S08]  /*0040*/  S2UR UR4, SR_CTAID.Y ;  /* 0x00000000000479c3 */ /* 0x000ff00000002600 */
[----:B------:R-:W2:Y:S01]  /*0050*/  S2UR UR5, SR_CTAID.X ;  /* 0x00000000000579c3 */ /* 0x000ea20000002500 */
[----:B0-----:R-:W-:Y:S01]  /*0060*/  IABS R9, R7 ;  /* 0x0000000700097213 */ /* 0x001fe20000000000 */
[----:B------:R-:W-:-:S03]  /*0070*/  IMAD.IADD R0, R7, 0x1, R6 ;  /* 0x0000000107007824 */ /* 0x000fc600078e0206 */
[----:B------:R-:W0:Y:S02]  /*0080*/  I2F.RP R5, R9 ;  /* 0x0000000900057306 */ /* 0x000e240000209400 */
[----:B------:R-:W-:-:S04]  /*0090*/  IADD3 R4, PT, PT, R0, -0x1, RZ ;  /* 0xffffffff00047810 */ /* 0x000fc80007ffe0ff */
[----:B------:R-:W-:Y:S02]  /*00a0*/  IABS R0, R4 ;  /* 0x0000000400007213 */ /* 0x000fe40000000000 */
[----:B------:R-:W-:-:S04]  /*00b0*/  LOP3.LUT R4, R4, R7, RZ, 0x3c, !PT ;  /* 0x0000000704047212 */ /* 0x000fc800078e3cff */
[----:B------:R-:W-:Y:S01]  /*00c0*/  ISETP.GE.AND P1, PT, R4, RZ, PT ;  /* 0x000000ff0400720c */ /* 0x000fe20003f26270 */
[----:B0-----:R-:W0:Y:S02]  /*00d0*/  MUFU.RCP R5, R5 ;  /* 0x0000000500057308 */ /* 0x001e240000001000 */
[----:B0-----:R-:W-:-:S06]  /*00e0*/  IADD3 R2, PT, PT, R5, 0xffffffe, RZ ;  /* 0x0ffffffe05027810 */ /* 0x001fcc0007ffe0ff */
[----:B------:R0:W3:Y:S02]  /*00f0*/  F2I.FTZ.U32.TRUNC.NTZ R3, R2 ;  /* 0x0000000200037305 */ /* 0x0000e4000021f000 */
[----:B0-----:R-:W-:Y:S01]  /*0100*/  IMAD.MOV.U32 R2, RZ, RZ, RZ ;  /* 0x000000ffff027224 */ /* 0x001fe200078e00ff */
[----:B---3--:R-:W-:-:S05]  /*0110*/  IADD3 R8, PT, PT, RZ, -R3, RZ ;  /* 0x80000003ff087210 */ /* 0x008fca0007ffe0ff */
[----:B------:R-:W-:-:S04]  /*0120*/  IMAD R11, R8, R9, RZ ;  /* 0x00000009080b7224 */ /* 0x000fc800078e02ff */
[----:B------:R-:W-:-:S06]  /*0130*/  IMAD.HI.U32 R3, R3, R11, R2 ;  /* 0x0000000b03037227 */ /* 0x000fcc00078e0002 */
[----:B------:R-:W-:-:S05]  /*0140*/  IMAD.HI.U32 R3, R3, R0, RZ ;  /* 0x0000000003037227 */ /* 0x000fca00078e00ff */
[----:B------:R-:W-:-:S05]  /*0150*/  IADD3 R2, PT, PT, -R3, RZ, RZ ;  /* 0x000000ff03027210 */ /* 0x000fca0007ffe1ff */
[C---:B------:R-:W-:Y:S02]  /*0160*/  IMAD R0, R9.reuse, R2, R0 ;  /* 0x0000000209007224 */ /* 0x040fe400078e0200 */
[----:B------:R-:W2:Y:S03]  /*0170*/  S2R R2, SR_TID.X ;  /* 0x0000000000027919 */ /* 0x000ea60000002100 */
[----:B------:R-:W-:-:S13]  /*0180*/  ISETP.GT.U32.AND P2, PT, R9, R0, PT ;  /* 0x000000000900720c */ /* 0x000fda0003f44070 */
[-C--:B------:R-:W-:Y:S01]  /*0190*/  @!P2 IADD3 R0, PT, PT, R0, -R9.reuse, RZ ;  /* 0x800000090000a210 */ /* 0x080fe20007ffe0ff */
[----:B------:R-:W-:Y:S01]  /*01a0*/  @!P2 VIADD R3, R3, 0x1 ;  /* 0x000000010303a836 */ /* 0x000fe20000000000 */
[C---:B------:R-:W-:Y:S02]  /*01b0*/  ISETP.NE.AND P2, PT, R7.reuse, RZ, PT ;  /* 0x000000ff0700720c */ /* 0x040fe40003f45270 */
[----:B------:R-:W-:Y:S02]  /*01c0*/  ISETP.GE.U32.AND P0, PT, R0, R9, PT ;  /* 0x000000090000720c */ /* 0x000fe40003f06070 */
[----:B------:R-:W0:Y:S01]  /*01d0*/  S2R R0, SR_TID.Y ;  /* 0x0000000000007919 */ /* 0x000e220000002200 */
[----:B--2---:R-:W-:-:S10]  /*01e0*/  IMAD R23, R7, UR5, R2 ;  /* 0x0000000507177c24 */ /* 0x004fd4000f8e0202 */
[----:B------:R-:W-:-:S04]  /*01f0*/  @P0 IADD3 R3, PT, PT, R3, 0x1, RZ ;  /* 0x0000000103030810 */ /* 0x000fc80007ffe0ff */
[----:B------:R-:W-:Y:S02]  /*0200*/  @!P1 IADD3 R3, PT, PT, -R3, RZ, RZ ;  /* 0x000000ff03039210 */ /* 0x000fe40007ffe1ff */
[----:B------:R-:W-:-:S04]  /*0210*/  @!P2 LOP3.LUT R3, RZ, R7, RZ, 0x33, !PT ;  /* 0x00000007ff03a212 */ /* 0x000fc800078e33ff */
[----:B------:R-:W-:Y:S01]  /*0220*/  ISETP.GE.AND P0, PT, R3, 0x1, PT ;  /* 0x000000010300780c */ /* 0x000fe20003f06270 */
[----:B0-----:R-:W-:-:S12]  /*0230*/  IMAD R25, R7, UR4, R0 ;  /* 0x0000000407197c24 */ /* 0x001fd8000f8e0200 */
[----:B-1----:R-:W-:Y:S05]  /*0240*/  @!P0 BRA `(.L_x_0) ;  /* 0x0000000800548947 */ /* 0x002fea0003800000 */
[----:B------:R-:W0:Y:S01]  /*0250*/  S2UR UR6, SR_CgaCtaId ;  /* 0x00000000000679c3 */ /* 0x000e220000008800 */
[----:B------:R-:W-:Y:S01]  /*0260*/  UMOV UR4, 0x400 ;  /* 0x0000040000047882 */ /* 0x000fe20000000000 */
[C---:B------:R-:W-:Y:S01]  /*0270*/  LOP3.LUT R14, R7.reuse, 0x7ffffff0, RZ, 0xc0, !PT ;  /* 0x7ffffff0070e7812 */ /* 0x040fe200078ec0ff */
[----:B------:R-:W-:Y:S01]  /*0280*/  UIADD3 UR5, UPT, UPT, UR4, 0x400, URZ ;  /* 0x0000040004057890 */ /* 0x000fe2000fffe0ff */
[----:B------:R-:W-:Y:S01]  /*0290*/  HFMA2 R27, -RZ, RZ, 0, 0 ;  /* 0x00000000ff1b7431 */ /* 0x000fe200000001ff */
[C---:B------:R-:W-:Y:S02]  /*02a0*/  LOP3.LUT R16, R7.reuse, 0xf, RZ, 0xc0, !PT ;  /* 0x0000000f07107812 */ /* 0x040fe400078ec0ff */
[C---:B------:R-:W-:Y:S02]  /*02b0*/  LOP3.LUT R15, R7.reuse, 0x7, RZ, 0xc0, !PT ;  /* 0x00000007070f7812 */ /* 0x040fe400078ec0ff */
[----:B------:R-:W-:Y:S02]  /*02c0*/  LOP3.LUT R13, R7, 0x3, RZ, 0xc0, !PT ;  /* 0x00000003070d7812 */ /* 0x000fe400078ec0ff */
[----:B------:R-:W-:Y:S01]  /*02d0*/  IADD3 R4, PT, PT, -R14, RZ, RZ ;  /* 0x000000ff0e047210 */ /* 0x000fe20007ffe1ff */
[----:B0-----:R-:W-:-:S02]  /*02e0*/  ULEA UR4, UR6, UR4, 0x18 ;  /* 0x0000000406047291 */ /* 0x001fc4000f8ec0ff */
[----:B------:R-:W-:-:S04]  /*02f0*/  ULEA UR5, UR6, UR5, 0x18 ;  /* 0x0000000506057291 */ /* 0x000fc8000f8ec0ff */
[----:B------:R-:W-:Y:S01]  /*0300*/  LEA R21, R0, UR4, 0x6 ;  /* 0x0000000400157c11 */ /* 0x000fe2000f8e30ff */
[----:B------:R-:W-:Y:S01]  /*0310*/  UMOV UR4, URZ ;  /* 0x000000ff00047c82 */ /* 0x000fe20008000000 */
[----:B------:R-:W-:-:S03]  /*0320*/  LEA R19, R2, UR5, 0x2 ;  /* 0x0000000502137c11 */ /* 0x000fc6000f8e10ff */
[----:B------:R-:W-:Y:S01]  /*0330*/  VIADD R12, R21, 0x20 ;  /* 0x00000020150c7836 */ /* 0x000fe20000000000 */
[----:B------:R-:W-:Y:S02]  /*0340*/  LEA R17, R0, R19, 0x6 ;  /* 0x0000001300117211 */ /* 0x000fe400078e30ff */
[----:B------:R-:W-:-:S07]  /*0350*/  IADD3 R5, PT, PT, R19, 0x200, RZ ;  /* 0x0000020013057810 */ /* 0x000fce0007ffe0ff */
.L_x_6:
[----:B0-----:R-:W0:Y:S01]  /*0360*/  LDC.64 R6, c[0x0][0x398] ;  /* 0x0000e600ff067b82 */ /* 0x001e220000000a00 */
[----:B------:R-:W-:Y:S02]  /*0370*/  IMAD.MOV.U32 R18, RZ, RZ, RZ ;  /* 0x000000ffff127224 */ /* 0x000fe400078e00ff */
[C---:B0-----:R-:W-:Y:S02]  /*0380*/  IMAD R20, R7.reuse, UR4, R0 ;  /* 0x0000000407147c24 */ /* 0x041fe4000f8e0200 */
[----:B------:R-:W-:-:S03]  /*0390*/  IMAD R29, R7, UR4, R2 ;  /* 0x00000004071d7c24 */ /* 0x000fc6000f8e0202 */
[-C--:B------:R-:W-:Y:S02]  /*03a0*/  ISETP.GE.U32.AND P1, PT, R20, R6.reuse, PT ;  /* 0x000000061400720c */ /* 0x080fe40003f26070 */
[-C--:B------:R-:W-:Y:S02]  /*03b0*/  ISETP.GE.U32.AND P0, PT, R29, R6.reuse, PT ;  /* 0x000000061d00720c */ /* 0x080fe40003f06070 */
[-C--:B------:R-:W-:Y:S02]  /*03c0*/  ISETP.GE.OR P1, PT, R23, R6.reuse, P1 ;  /* 0x000000061700720c */ /* 0x080fe40000f26670 */
[----:B------:R-:W-:-:S11]  /*03d0*/  ISETP.GE.OR P0, PT, R25, R6, P0 ;  /* 0x000000061900720c */ /* 0x000fd60000706670 */
[----:B------:R-:W0:Y:S01]  /*03e0*/  @!P1 LDC.64 R8, c[0x0][0x388] ;  /* 0x0000e200ff089b82 */ /* 0x000e220000000a00 */
[-C--:B------:R-:W-:Y:S02]  /*03f0*/  @!P1 IMAD R20, R20, R6.reuse, R23 ;  /* 0x0000000614149224 */ /* 0x080fe400078e0217 */
[----:B------:R-:W-:-:S05]  /*0400*/  @!P0 IMAD R29, R25, R6, R29 ;  /* 0x00000006191d8224 */ /* 0x000fca00078e021d */
[----:B------:R-:W1:Y:S01]  /*0410*/  @!P0 LDC.64 R10, c[0x0][0x380] ;  /* 0x0000e000ff0a8b82 */ /* 0x000e620000000a00 */
[----:B0-----:R-:W-:Y:S01]  /*0420*/  @!P1 IMAD.WIDE.U32 R8, R20, 0x4, R8 ;  /* 0x0000000414089825 */ /* 0x001fe200078e0008 */
[----:B------:R-:W-:-:S06]  /*0430*/  MOV R20, RZ ;  /* 0x000000ff00147202 */ /* 0x000fcc0000000f00 */
[----:B------:R-:W2:Y:S01]  /*0440*/  @!P1 LDG.E R20, desc[UR8][R8.64] ;  /* 0x0000000808149981 */ /* 0x000ea2000c1e1900 */
[----:B-1----:R-:W-:-:S05]  /*0450*/  @!P0 IMAD.WIDE.U32 R10, R29, 0x4, R10 ;  /* 0x000000041d0a8825 */ /* 0x002fca00078e000a */
[----:B------:R-:W3:Y:S01]  /*0460*/  @!P0 LDG.E R18, desc[UR8][R10.64] ;  /* 0x000000080a128981 */ /* 0x000ee2000c1e1900 */
[----:B------:R-:W-:Y:S01]  /*0470*/  ISETP.GE.AND P1, PT, R7, 0x1, PT ;  /* 0x000000010700780c */ /* 0x000fe20003f26270 */
[----:B------:R-:W-:Y:S01]  /*0480*/  UIADD3 UR4, UPT, UPT, UR4, 0x1, URZ ;  /* 0x0000000104047890 */ /* 0x000fe2000fffe0ff */
[----:B------:R-:W-:-:S05]  /*0490*/  LEA R29, R2, R21, 0x2 ;  /* 0x00000015021d7211 */ /* 0x000fca00078e10ff */
[----:B------:R-:W-:Y:S01]  /*04a0*/  ISETP.NE.AND P0, PT, R3, UR4, PT ;  /* 0x0000000403007c0c */ /* 0x000fe2000bf05270 */
[----:B---3--:R0:W-:Y:S04]  /*04b0*/  STS [R29], R18 ;  /* 0x000000121d007388 */ /* 0x0081e80000000800 */
[----:B--2---:R0:W-:Y:S01]  /*04c0*/  STS [R17], R20 ;  /* 0x0000001411007388 */ /* 0x0041e20000000800 */
[----:B------:R-:W-:Y:S06]  /*04d0*/  BAR.SYNC.DEFER_BLOCKING 0x0 ;  /* 0x0000000000007b1d */ /* 0x000fec0000010000 */
[----:B------:R-:W-:Y:S05]  /*04e0*/  @!P1 BRA `(.L_x_1) ;  /* 0x0000000400a49947 */ /* 0x000fea0003800000 */
[----:B------:R-:W-:Y:S01]  /*04f0*/  ISETP.GE.U32.AND P1, PT, R7, 0x10, PT ;  /* 0x000000100700780c */ /* 0x000fe20003f26070 */
[----:B0-----:R-:W-:-:S12]  /*0500*/  IMAD.MOV.U32 R18, RZ, RZ, RZ ;  /* 0x000000ffff127224 */ /* 0x001fd800078e00ff */
[----:B------:R-:W-:Y:S05]  /*0510*/  @!P1 BRA `(.L_x_2) ;  /* 0x0000000000b49947 */ /* 0x000fea0003800000 */
[----:B------:R-:W-:Y:S01]  /*0520*/  MOV R20, R5 ;  /* 0x0000000500147202 */ /* 0x000fe20000000f00 */
[----:B------:R-:W-:Y:S01]  /*0530*/  IMAD.MOV.U32 R7, RZ, RZ, R4 ;  /* 0x000000ffff077224 */ /* 0x000fe200078e0004 */
[----:B------:R-:W-:-:S07]  /*0540*/  MOV R18, R12 ;  /* 0x0000000c00127202 */ /* 0x000fce0000000f00 */
.L_x_3:
[----:B------:R-:W-:Y:S01]  /*0550*/  LDS R22, [R20+-0x200] ;  /* 0xfffe000014167984 */ /* 0x000fe20000000800 */
[----:B------:R-:W-:-:S03]  /*0560*/  IADD3 R7, PT, PT, R7, 0x10, RZ ;  /* 0x0000001007077810 */ /* 0x000fc60007ffe0ff */
[----:B------:R-:W0:Y:S01]  /*0570*/  LDS.128 R8, [R18+-0x20] ;  /* 0xffffe00012087984 */ /* 0x000e220000000c00 */
[----:B------:R-:W-:-:S03]  /*0580*/  ISETP.NE.AND P1, PT, R7, RZ, PT ;  /* 0x000000ff0700720c */ /* 0x000fc60003f25270 */
[----:B------:R-:W1:Y:S01]  /*0590*/  LDS R29, [R20+-0x1c0] ;  /* 0xfffe4000141d7984 */ /* 0x000e620000000800 */
[----:B0-----:R-:W-:-:S03]  /*05a0*/  FFMA R8, R8, R22, R27 ;  /* 0x0000001608087223 */ /* 0x001fc6000000001b */
[----:B------:R-:W0:Y:S01]  /*05b0*/  LDS R22, [R20+-0x180] ;  /* 0xfffe800014167984 */ /* 0x000e220000000800 */
[----:B-1----:R-:W-:-:S03]  /*05c0*/  FFMA R9, R29, R9, R8 ;  /* 0x000000091d097223 */ /* 0x002fc60000000008 */
[----:B------:R-:W1:Y:S04]  /*05d0*/  LDS R27, [R20+-0x140] ;  /* 0xfffec000141b7984 */ /* 0x000e680000000800 */
[----:B------:R-:W-:Y:S01]  /*05e0*/  LDS R29, [R20+-0xc0] ;  /* 0xffff4000141d7984 */ /* 0x000fe20000000800 */
[----:B0-----:R-:W-:-:S03]  /*05f0*/  FFMA R10, R22, R10, R9 ;  /* 0x0000000a160a7223 */ /* 0x001fc60000000009 */
[----:B------:R-:W-:Y:S01]  /*0600*/  LDS R22, [R20+-0x100] ;  /* 0xffff000014167984 */ /* 0x000fe20000000800 */
[----:B-1----:R-:W-:-:S03]  /*0610*/  FFMA R27, R27, R11, R10 ;  /* 0x0000000b1b1b7223 */ /* 0x002fc6000000000a */
[----:B------:R-:W0:Y:S02]  /*0620*/  LDS.128 R8, [R18+-0x10] ;  /* 0xfffff00012087984 */ /* 0x000e240000000c00 */
[----:B0-----:R-:W-:Y:S02]  /*0630*/  FFMA R8, R8, R22, R27 ;  /* 0x0000001608087223 */ /* 0x001fe4000000001b */
[----:B------:R-:W0:Y:S02]  /*0640*/  LDS R22, [R20+-0x80] ;  /* 0xffff800014167984 */ /* 0x000e240000000800 */
[----:B------:R-:W-:Y:S02]  /*0650*/  FFMA R9, R29, R9, R8 ;  /* 0x000000091d097223 */ /* 0x000fe40000000008 */
[----:B------:R-:W1:Y:S04]  /*0660*/  LDS R27, [R20+-0x40] ;  /* 0xffffc000141b7984 */ /* 0x000e680000000800 */
[----:B------:R-:W-:Y:S01]  /*0670*/  LDS R29, [R20+0x40] ;  /* 0x00004000141d7984 */ /* 0x000fe20000000800 */
[----:B0-----:R-:W-:-:S03]  /*0680*/  FFMA R10, R22, R10, R9 ;  /* 0x0000000a160a7223 */ /* 0x001fc60000000009 */
[----:B------:R-:W-:Y:S01]  /*0690*/  LDS R22, [R20] ;  /* 0x0000000014167984 */ /* 0x000fe20000000800 */
[----:B-1----:R-:W-:-:S03]  /*06a0*/  FFMA R27, R27, R11, R10 ;  /* 0x0000000b1b1b7223 */ /* 0x002fc6000000000a */
[----:B------:R-:W0:Y:S02]  /*06b0*/  LDS.128 R8, [R18] ;  /* 0x0000000012087984 */ /* 0x000e240000000c00 */
[----:B0-----:R-:W-:Y:S02]  /*06c0*/  FFMA R8, R8, R22, R27 ;  /* 0x0000001608087223 */ /* 0x001fe4000000001b */
[----:B------:R-:W0:Y:S02]  /*06d0*/  LDS R22, [R20+0x80] ;  /* 0x0000800014167984 */ /* 0x000e240000000800 */
[----:B------:R-:W-:Y:S02]  /*06e0*/  FFMA R9, R29, R9, R8 ;  /* 0x000000091d097223 */ /* 0x000fe40000000008 */
[----:B------:R-:W1:Y:S04]  /*06f0*/  LDS R27, [R20+0xc0] ;  /* 0x0000c000141b7984 */ /* 0x000e680000000800 */
[----:B------:R-:W-:Y:S01]  /*0700*/  LDS R29, [R20+0x140] ;  /* 0x00014000141d7984 */ /* 0x000fe20000000800 */
[----:B0-----:R-:W-:-:S03]  /*0710*/  FFMA R10, R22, R10, R9 ;  /* 0x0000000a160a7223 */ /* 0x001fc60000000009 */
[----:B------:R-:W-:Y:S01]  /*0720*/  LDS R22, [R20+0x100] ;  /* 0x0001000014167984 */ /* 0x000fe20000000800 */
[----:B-1----:R-:W-:-:S03]  /*0730*/  FFMA R27, R27, R11, R10 ;  /* 0x0000000b1b1b7223 */ /* 0x002fc6000000000a */
[----:B------:R0:W1:Y:S02]  /*0740*/  LDS.128 R8, [R18+0x10] ;  /* 0x0000100012087984 */ /* 0x0000640000000c00 */
[----:B0-----:R-:W-:Y:S01]  /*0750*/  IADD3 R18, PT, PT, R18, 0x40, RZ ;  /* 0x0000004012127810 */ /* 0x001fe20007ffe0ff */
[----:B-1----:R-:W-:Y:S02]  /*0760*/  FFMA R8, R8, R22, R27 ;  /* 0x0000001608087223 */ /* 0x002fe4000000001b */
[----:B------:R-:W0:Y:S02]  /*0770*/  LDS R22, [R20+0x180] ;  /* 0x0001800014167984 */ /* 0x000e240000000800 */
[----:B------:R-:W-:Y:S02]  /*0780*/  FFMA R9, R29, R9, R8 ;  /* 0x000000091d097223 */ /* 0x000fe40000000008 */
[----:B------:R1:W2:Y:S02]  /*0790*/  LDS R27, [R20+0x1c0] ;  /* 0x0001c000141b7984 */ /* 0x0002a40000000800 */
[----:B-1----:R-:W-:-:S02]  /*07a0*/  VIADD R20, R20, 0x400 ;  /* 0x0000040014147836 */ /* 0x002fc40000000000 */
[----:B0-----:R-:W-:-:S04]  /*07b0*/  FFMA R10, R22, R10, R9 ;  /* 0x0000000a160a7223 */ /* 0x001fc80000000009 */
[----:B--2---:R-:W-:Y:S01]  /*07c0*/  FFMA R27, R27, R11, R10 ;  /* 0x0000000b1b1b7223 */ /* 0x004fe2000000000a */
[----:B------:R-:W-:Y:S06]  /*07d0*/  @P1 BRA `(.L_x_3) ;  /* 0xfffffffc005c1947 */ /* 0x000fec000383ffff */
[----:B------:R-:W-:-:S07]  /*07e0*/  MOV R18, R14 ;  /* 0x0000000e00127202 */ /* 0x000fce0000000f00 */
.L_x_2:
[----:B------:R-:W-:-:S13]  /*07f0*/  ISETP.NE.AND P1, PT, R16, RZ, PT ;  /* 0x000000ff1000720c */ /* 0x000fda0003f25270 */
[----:B------:R-:W-:Y:S05]  /*0800*/  @!P1 BRA `(.L_x_1) ;  /* 0x0000000000dc9947 */ /* 0x000fea0003800000 */
[----:B------:R-:W-:Y:S02]  /*0810*/  IADD3 R7, PT, PT, R16, -0x1, RZ ;  /* 0xffffffff10077810 */ /* 0x000fe40007ffe0ff */
[----:B------:R-:W-:Y:S02]  /*0820*/  ISETP.NE.AND P2, PT, R15, RZ, PT ;  /* 0x000000ff0f00720c */ /* 0x000fe40003f45270 */
[----:B------:R-:W-:-:S13]  /*0830*/  ISETP.GE.U32.AND P1, PT, R7, 0x7, PT ;  /* 0x000000070700780c */ /* 0x000fda0003f26070 */
[----:B------:R-:W-:Y:S05]  /*0840*/  @!P1 BRA `(.L_x_4) ;  /* 0x0000000000549947 */ /* 0x000fea0003800000 */
[C---:B------:R-:W-:Y:S01]  /*0850*/  IMAD R7, R18.reuse, 0x40, R19 ;  /* 0x0000004012077824 */ /* 0x040fe200078e0213 */
[C---:B------:R-:W-:Y:S02]  /*0860*/  LEA R20, R18.reuse, R21, 0x2 ;  /* 0x0000001512147211 */ /* 0x040fe400078e10ff */
[----:B------:R-:W-:Y:S02]  /*0870*/  IADD3 R18, PT, PT, R18, 0x8, RZ ;  /* 0x0000000812127810 */ /* 0x000fe40007ffe0ff */
[----:B------:R-:W-:Y:S04]  /*0880*/  LDS R22, [R7] ;  /* 0x0000000007167984 */ /* 0x000fe80000000800 */
[----:B------:R-:W0:Y:S04]  /*0890*/  LDS.128 R8, [R20] ;  /* 0x0000000014087984 */ /* 0x000e280000000c00 */
[----:B------:R-:W1:Y:S04]  /*08a0*/  LDS R29, [R7+0x40] ;  /* 0x00004000071d7984 */ /* 0x000e680000000800 */
[----:B------:R-:W-:Y:S04]  /*08b0*/  LDS R24, [R7+0xc0] ;  /* 0x0000c00007187984 */ /* 0x000fe80000000800 */
[----:B------:R-:W-:Y:S01]  /*08c0*/  LDS R26, [R7+0x1c0] ;  /* 0x0001c000071a7984 */ /* 0x000fe20000000800 */
[----:B0-----:R-:W-:-:S03]  /*08d0*/  FFMA R8, R8, R22, R27 ;  /* 0x0000001608087223 */ /* 0x001fc6000000001b */
[----:B------:R-:W0:Y:S01]  /*08e0*/  LDS R22, [R7+0x80] ;  /* 0x0000800007167984 */ /* 0x000e220000000800 */
[----:B-1----:R-:W-:-:S03]  /*08f0*/  FFMA R9, R29, R9, R8 ;  /* 0x000000091d097223 */ /* 0x002fc60000000008 */
[----:B------:R-:W-:Y:S01]  /*0900*/  LDS R27, [R7+0x100] ;  /* 0x00010000071b7984 */ /* 0x000fe20000000800 */
[----:B0-----:R-:W-:-:S03]  /*0910*/  FFMA R10, R22, R10, R9 ;  /* 0x0000000a160a7223 */ /* 0x001fc60000000009 */
[----:B------:R-:W-:Y:S01]  /*0920*/  LDS R22, [R7+0x140] ;  /* 0x0001400007167984 */ /* 0x000fe20000000800 */
[----:B------:R-:W-:-:S03]  /*0930*/  FFMA R29, R24, R11, R10 ;  /* 0x0000000b181d7223 */ /* 0x000fc6000000000a */
[----:B------:R-:W0:Y:S04]  /*0940*/  LDS.128 R8, [R20+0x10] ;  /* 0x0000100014087984 */ /* 0x000e280000000c00 */
[----:B------:R-:W1:Y:S01]  /*0950*/  LDS R24, [R7+0x180] ;  /* 0x0001800007187984 */ /* 0x000e620000000800 */
[----:B0-----:R-:W-:-:S04]  /*0960*/  FFMA R8, R8, R27, R29 ;  /* 0x0000001b08087223 */ /* 0x001fc8000000001d */
[----:B------:R-:W-:-:S04]  /*0970*/  FFMA R9, R22, R9, R8 ;  /* 0x0000000916097223 */ /* 0x000fc80000000008 */
[----:B-1----:R-:W-:-:S04]  /*0980*/  FFMA R10, R24, R10, R9 ;  /* 0x0000000a180a7223 */ /* 0x002fc80000000009 */
[----:B------:R-:W-:-:S07]  /*0990*/  FFMA R27, R26, R11, R10 ;  /* 0x0000000b1a1b7223 */ /* 0x000fce000000000a */
.L_x_4:
[----:B------:R-:W-:Y:S05]  /*09a0*/  @!P2 BRA `(.L_x_1) ;  /* 0x000000000074a947 */ /* 0x000fea0003800000 */
[----:B------:R-:W-:Y:S01]  /*09b0*/  VIADD R7, R15, 0xffffffff ;  /* 0xffffffff0f077836 */ /* 0x000fe20000000000 */
[----:B------:R-:W-:-:S04]  /*09c0*/  ISETP.NE.AND P2, PT, R13, RZ, PT ;  /* 0x000000ff0d00720c */ /* 0x000fc80003f45270 */
[----:B------:R-:W-:-:S13]  /*09d0*/  ISETP.GE.U32.AND P1, PT, R7, 0x3, PT ;  /* 0x000000030700780c */ /* 0x000fda0003f26070 */
[----:B------:R-:W-:Y:S05]  /*09e0*/  @!P1 BRA `(.L_x_5) ;  /* 0x0000000000309947 */ /* 0x000fea0003800000 */
[C---:B------:R-:W-:Y:S02]  /*09f0*/  LEA R8, R18.reuse, R21, 0x2 ;  /* 0x0000001512087211 */ /* 0x040fe400078e10ff */
[C---:B------:R-:W-:Y:S01]  /*0a00*/  LEA R7, R18.reuse, R19, 0x6 ;  /* 0x0000001312077211 */ /* 0x040fe200078e30ff */
[----:B------:R-:W-:-:S03]  /*0a10*/  VIADD R18, R18, 0x4 ;  /* 0x0000000412127836 */ /* 0x000fc60000000000 */
[----:B------:R-:W-:Y:S04]  /*0a20*/  LDS.128 R8, [R8] ;  /* 0x0000000008087984 */ /* 0x000fe80000000c00 */
[----:B------:R-:W0:Y:S04]  /*0a30*/  LDS R20, [R7] ;  /* 0x0000000007147984 */ /* 0x000e280000000800 */
[----:B------:R-:W1:Y:S04]  /*0a40*/  LDS R29, [R7+0x40] ;  /* 0x00004000071d7984 */ /* 0x000e680000000800 */
[----:B------:R-:W2:Y:S04]  /*0a50*/  LDS R22, [R7+0x80] ;  /* 0x0000800007167984 */ /* 0x000ea80000000800 */
[----:B------:R-:W3:Y:S01]  /*0a60*/  LDS R24, [R7+0xc0] ;  /* 0x0000c00007187984 */ /* 0x000ee20000000800 */
[----:B0-----:R-:W-:-:S04]  /*0a70*/  FFMA R20, R8, R20, R27 ;  /* 0x0000001408147223 */ /* 0x001fc8000000001b */
[----:B-1----:R-:W-:-:S04]  /*0a80*/  FFMA R9, R29, R9, R20 ;  /* 0x000000091d097223 */ /* 0x002fc80000000014 */
[----:B--2---:R-:W-:-:S04]  /*0a90*/  FFMA R10, R22, R10, R9 ;  /* 0x0000000a160a7223 */ /* 0x004fc80000000009 */
[----:B---3--:R-:W-:-:S07]  /*0aa0*/  FFMA R27, R24, R11, R10 ;  /* 0x0000000b181b7223 */ /* 0x008fce000000000a */
.L_x_5:
[----:B------:R-:W-:Y:S05]  /*0ab0*/  @!P2 BRA `(.L_x_1) ;  /* 0x000000000030a947 */ /* 0x000fea0003800000 */
[C---:B------:R-:W-:Y:S02]  /*0ac0*/  LEA R8, R18.reuse, R21, 0x2 ;  /* 0x0000001512087211 */ /* 0x040fe400078e10ff */
[----:B------:R-:W-:Y:S02]  /*0ad0*/  LEA R20, R18, R19, 0x6 ;  /* 0x0000001312147211 */ /* 0x000fe400078e30ff */
[----:B------:R-:W-:Y:S02]  /*0ae0*/  ISETP.NE.AND P1, PT, R13, 0x1, PT ;  /* 0x000000010d00780c */ /* 0x000fe40003f25270 */
[----:B------:R-:W-:Y:S04]  /*0af0*/  LDS.128 R8, [R8] ;  /* 0x0000000008087984 */ /* 0x000fe80000000c00 */
[----:B------:R-:W0:Y:S02]  /*0b00*/  LDS R7, [R20] ;  /* 0x0000000014077984 */ /* 0x000e240000000800 */
[----:B0-----:R-:W-:-:S05]  /*0b10*/  FFMA R27, R8, R7, R27 ;  /* 0x00000007081b7223 */ /* 0x001fca000000001b */
[----:B------:R-:W-:Y:S05]  /*0b20*/  @!P1 BRA `(.L_x_1) ;  /* 0x0000000000149947 */ /* 0x000fea0003800000 */
[----:B------:R-:W-:Y:S01]  /*0b30*/  ISETP.NE.AND P1, PT, R13, 0x2, PT ;  /* 0x000000020d00780c */ /* 0x000fe20003f25270 */
[----:B------:R-:W0:-:S12]  /*0b40*/  LDS R8, [R20+0x40] ;  /* 0x0000400014087984 */ /* 0x000e180000000800 */
[----:B------:R-:W1:Y:S01]  /*0b50*/  @P1 LDS R18, [R20+0x80] ;  /* 0x0000800014121984 */ /* 0x000e620000000800 */
[----:B0-----:R-:W-:-:S04]  /*0b60*/  FFMA R27, R8, R9, R27 ;  /* 0x00000009081b7223 */ /* 0x001fc8000000001b */
[----:B-1----:R-:W-:-:S07]  /*0b70*/  @P1 FFMA R27, R18, R10, R27 ;  /* 0x0000000a121b1223 */ /* 0x002fce000000001b */
.L_x_1:
[----:B------:R-:W-:Y:S06]  /*0b80*/  BAR.SYNC.DEFER_BLOCKING 0x0 ;  /* 0x0000000000007b1d */ /* 0x000fec0000010000 */
[----:B------:R-:W-:Y:S05]  /*0b90*/  @P0 BRA `(.L_x_6) ;  /* 0xfffffff400f00947 */ /* 0x000fea000383ffff */
.L_x_0:
[----:B------:R-:W-:-:S04]  /*0ba0*/  VIMNMX R3, PT, PT, R25, R23, !PT ;  /* 0x0000001719037248 */ /* 0x000fc80007fe0100 */
[----:B------:R-:W-:-:S13]  /*0bb0*/  ISETP.GE.AND P0, PT, R3, R6, PT ;  /* 0x000000060300720c */ /* 0x000fda0003f06270 */
[----:B------:R-:W-:Y:S05]  /*0bc0*/  @P0 EXIT ;  /* 0x000000000000094d */ /* 0x000fea0003800000 */
[----:B------:R-:W1:Y:S01]  /*0bd0*/  LDC.64 R2, c[0x0][0x390] ;  /* 0x0000e400ff027b82 */ /* 0x000e620000000a00 */
[----:B------:R-:W-:-:S04]  /*0be0*/  IMAD R23, R25, R6, R23 ;  /* 0x0000000619177224 */ /* 0x000fc800078e0217 */
[----:B-1----:R-:W-:-:S05]  /*0bf0*/  IMAD.WIDE R2, R23, 0x4, R2 ;  /* 0x0000000417027825 */ /* 0x002fca00078e0202 */
[----:B------:R-:W-:Y:S01]  /*0c00*/  STG.E desc[UR8][R2.64], R27 ;  /* 0x0000001b02007986 */ /* 0x000fe2000c101908 */
[----:B------:R-:W-:Y:S05]  /*0c10*/  EXIT ;  /* 0x000000000000794d */ /* 0x000fea0003800000 */
.L_x_7:
[----:B------:R-:W-:-:S00]  /*0c20*/  BRA `(.L_x_7) ;  /* 0xfffffffc00fc7947 */ /* 0x000fc0000383ffff */
[----:B------:R-:W-:-:S00]  /*0c30*/  NOP ;  /* 0x0000000000007918 */ /* 0x000fc00000000000 */
        /* <DEDUP_REMOVED lines=12> */
.L_x_8:


//--------------------- .nv.shared._Z20matrixMultiplySharedPfS_S_ii --------------------------
	.section	.nv.shared._Z20matrixMultiplySharedPfS_S_ii,"aw",@nobits
	.sectionflags	@""
	.align	4
.nv.shared._Z20matrixMultiplySharedPfS_S_ii:
	.zero		3072


//--------------------- .nv.shared.reserved.0     --------------------------
	.section	.nv.shared.reserved.0,"aw",@nobits
	.weak		__nv_reservedSMEM_offset_0_alias
	.size		__nv_reservedSMEM_offset_0_alias, 0, 64
	.other		__nv_reservedSMEM_offset_0_alias,@"STO_CUDA_RESERVED_SHARED STV_DEFAULT"
__nv_reservedSMEM_offset_0_alias:
	.zero		0
	.zero		64


//--------------------- .nv.constant0._Z20matrixMultiplySharedPfS_S_ii --------------------------
	.section	.nv.constant0._Z20matrixMultiplySharedPfS_S_ii,"a",@progbits
	.sectionflags	@""
	.align	4
.nv.constant0._Z20matrixMultiplySharedPfS_S_ii:
	.zero		928


//--------------------- SYMBOLS --------------------------

	.type		.nv.reservedSmem.offset0,@object
	.size		.nv.reservedSmem.offset0,0x4
	.type		.nv.reservedSmem.cap,@object
	.size		.nv.reservedSmem.cap,0x4
